	.headerflags	@"EF_CUDA_TEXMODE_UNIFIED EF_CUDA_64BIT_ADDRESS EF_CUDA_ACCELERATORS EF_CUDA_SM90 EF_CUDA_VIRTUAL_SM(EF_CUDA_SM90)"
	.elftype	@"ET_EXEC"


//--------------------- .nv.info                  --------------------------
	.section	.nv.info,"",@"SHT_CUDA_INFO"
	.align	4


	//----- nvinfo : EIATTR_REGCOUNT
	.align		4
        /*0000*/ 	.byte	0x04, 0x2f
        /*0002*/ 	.short	(.L_1 - .L_0)
	.align		4
.L_0:
        /*0004*/ 	.word	index@(triton_poi_fused__adaptive_avg_pool2d_cat_1)
        /*0008*/ 	.word	0x0000001e


	//----- nvinfo : EIATTR_MIN_STACK_SIZE
	.align		4
.L_1:
        /*000c*/ 	.byte	0x04, 0x12
        /*000e*/ 	.short	(.L_3 - .L_2)
	.align		4
.L_2:
        /*0010*/ 	.word	index@(triton_poi_fused__adaptive_avg_pool2d_cat_1)
        /*0014*/ 	.word	0x00000000


	//----- nvinfo : EIATTR_FRAME_SIZE
	.align		4
.L_3:
        /*0018*/ 	.byte	0x04, 0x11
        /*001a*/ 	.short	(.L_5 - .L_4)
	.align		4
.L_4:
        /*001c*/ 	.word	index@(triton_poi_fused__adaptive_avg_pool2d_cat_1)
        /*0020*/ 	.word	0x00000000


	//----- nvinfo : EIATTR_MIN_STACK_SIZE
	.align		4
.L_5:
        /*0024*/ 	.byte	0x04, 0x12
        /*0026*/ 	.short	(.L_7 - .L_6)
	.align		4
.L_6:
        /*0028*/ 	.word	index@(triton_poi_fused__adaptive_avg_pool2d_cat_1)
        /*002c*/ 	.word	0x00000000
.L_7:


//--------------------- .nv.info.triton_poi_fused__adaptive_avg_pool2d_cat_1 --------------------------
	.section	.nv.info.triton_poi_fused__adaptive_avg_pool2d_cat_1,"",@"SHT_CUDA_INFO"
	.sectionflags	@""
	.align	4


	//----- nvinfo : EIATTR_CUDA_API_VERSION
	.align		4
        /*0000*/ 	.byte	0x04, 0x37
        /*0002*/ 	.short	(.L_9 - .L_8)
.L_8:
        /*0004*/ 	.word	0x0000007c


	//----- nvinfo : EIATTR_KPARAM_INFO
	.align		4
.L_9:
        /*0008*/ 	.byte	0x04, 0x17
        /*000a*/ 	.short	(.L_11 - .L_10)
.L_10:
        /*000c*/ 	.word	0x00000000
        /*0010*/ 	.short	0x0002
        /*0012*/ 	.short	0x0010
        /*0014*/ 	.byte	0x00, 0xf0, 0x11, 0x00


	//----- nvinfo : EIATTR_KPARAM_INFO
	.align		4
.L_11:
        /*0018*/ 	.byte	0x04, 0x17
        /*001a*/ 	.short	(.L_13 - .L_12)
.L_12:
        /*001c*/ 	.word	0x00000000
        /*0020*/ 	.short	0x0001
        /*0022*/ 	.short	0x0008
        /*0024*/ 	.byte	0x00, 0xf4, 0x21, 0x00


	//----- nvinfo : EIATTR_KPARAM_INFO
	.align		4
.L_13:
        /*0028*/ 	.byte	0x04, 0x17
        /*002a*/ 	.short	(.L_15 - .L_14)
.L_14:
        /*002c*/ 	.word	0x00000000
        /*0030*/ 	.short	0x0000
        /*0032*/ 	.short	0x0000
        /*0034*/ 	.byte	0x00, 0xf4, 0x21, 0x00


	//----- nvinfo : EIATTR_SPARSE_MMA_MASK
	.align		4
.L_15:
        /*0038*/ 	.byte	0x03, 0x50
        /*003a*/ 	.short	0x0000


	//----- nvinfo : EIATTR_MAXREG_COUNT
	.align		4
        /*003c*/ 	.byte	0x03, 0x1b
        /*003e*/ 	.short	0x00ff


	//----- nvinfo : EIATTR_EXIT_INSTR_OFFSETS
	.align		4
        /*0040*/ 	.byte	0x04, 0x1c
        /*0042*/ 	.short	(.L_17 - .L_16)


	//   ....[0]....
.L_16:
        /*0044*/ 	.word	0x00000760


	//   ....[1]....
        /*0048*/ 	.word	0x00000790


	//----- nvinfo : EIATTR_REQNTID
	.align		4
.L_17:
        /*004c*/ 	.byte	0x04, 0x10
        /*004e*/ 	.short	(.L_19 - .L_18)
.L_18:
        /*0050*/ 	.word	0x00000080
        /*0054*/ 	.word	0x00000001
        /*0058*/ 	.word	0x00000001


	//----- nvinfo : EIATTR_CBANK_PARAM_SIZE
	.align		4
.L_19:
        /*005c*/ 	.byte	0x03, 0x19
        /*005e*/ 	.short	0x0014


	//----- nvinfo : EIATTR_PARAM_CBANK
	.align		4
        /*0060*/ 	.byte	0x04, 0x0a
        /*0062*/ 	.short	(.L_21 - .L_20)
	.align		4
.L_20:
        /*0064*/ 	.word	index@(.nv.constant0.triton_poi_fused__adaptive_avg_pool2d_cat_1)
        /*0068*/ 	.short	0x0210
        /*006a*/ 	.short	0x0014


	//----- nvinfo : EIATTR_SW_WAR
	.align		4
.L_21:
        /*006c*/ 	.byte	0x04, 0x36
        /*006e*/ 	.short	(.L_23 - .L_22)
.L_22:
        /*0070*/ 	.word	0x00000008
.L_23:


//--------------------- .nv.callgraph             --------------------------
	.section	.nv.callgraph,"",@"SHT_CUDA_CALLGRAPH"
	.align	4
	.sectionentsize	8
	.align		4
        /*0000*/ 	.word	0x00000000
	.align		4
        /*0004*/ 	.word	0xffffffff
	.align		4
        /*0008*/ 	.word	0x00000000
	.align		4
        /*000c*/ 	.word	0xfffffffe
	.align		4
        /*0010*/ 	.word	0x00000000
	.align		4
        /*0014*/ 	.word	0xfffffffd
	.align		4
        /*0018*/ 	.word	0x00000000
	.align		4
        /*001c*/ 	.word	0xfffffffc


//--------------------- .text.triton_poi_fused__adaptive_avg_pool2d_cat_1 --------------------------
	.section	.text.triton_poi_fused__adaptive_avg_pool2d_cat_1,"ax",@progbits
	.align	128
        .global         triton_poi_fused__adaptive_avg_pool2d_cat_1
        .type           triton_poi_fused__adaptive_avg_pool2d_cat_1,@function
        .size           triton_poi_fused__adaptive_avg_pool2d_cat_1,(.L_x_1 - triton_poi_fused__adaptive_avg_pool2d_cat_1)
        .other          triton_poi_fused__adaptive_avg_pool2d_cat_1,@"STO_CUDA_ENTRY STV_DEFAULT"
triton_poi_fused__adaptive_avg_pool2d_cat_1:
.text.triton_poi_fused__adaptive_avg_pool2d_cat_1:
[----:B------:R-:W0:Y:S02]  /*0000*/  LDC R1, c[0x0][0x28] ;  /* 0x00000a00ff017b82 */ /* 0x000e240000000800 */
[----:B------:R-:W1:Y:S01]  /*0010*/  S2R R8, SR_TID.X ;  /* 0x0000000000087919 */ /* 0x000e620000002100 */
[----:B------:R-:W-:Y:S01]  /*0020*/  HFMA2.MMA R14, -RZ, RZ, 0, 0 ;  /* 0x00000000ff0e7435 */ /* 0x000fe200000001ff */
[----:B------:R-:W-:Y:S01]  /*0030*/  ULDC.64 UR4, c[0x0][0x208] ;  /* 0x0000820000047ab9 */ /* 0x000fe20000000a00 */
[----:B------:R-:W-:Y:S01]  /*0040*/  MOV R10, RZ ;  /* 0x000000ff000a7202 */ /* 0x000fe20000000f00 */
[----:B------:R-:W2:Y:S01]  /*0050*/  S2R R3, SR_CTAID.X ;  /* 0x0000000000037919 */ /* 0x000ea20000002500 */
[----:B-1----:R-:W-:-:S05]  /*0060*/  LOP3.LUT R8, R8, 0x7f, RZ, 0xc0, !PT ;  /* 0x0000007f08087812 */ /* 0x002fca00078ec0ff */
[----:B--2---:R-:W-:-:S04]  /*0070*/  IMAD R8, R3, 0x100, R8 ;  /* 0x0000010003087824 */ /* 0x004fc800078e0208 */
[C---:B------:R-:W-:Y:S01]  /*0080*/  VIADD R9, R8.reuse, 0x80 ;  /* 0x0000008008097836 */ /* 0x040fe20000000000 */
[C---:B------:R-:W-:Y:S01]  /*0090*/  ISETP.GE.AND P0, PT, R8.reuse, 0x90, PT ;  /* 0x000000900800780c */ /* 0x040fe20003f06270 */
[----:B------:R-:W-:-:S03]  /*00a0*/  IMAD.HI R0, R8, 0x55555556, RZ ;  /* 0x5555555608007827 */ /* 0x000fc600078e02ff */
[C---:B------:R-:W-:Y:S01]  /*00b0*/  ISETP.GE.AND P1, PT, R9.reuse, 0x90, PT ;  /* 0x000000900900780c */ /* 0x040fe20003f26270 */
[----:B------:R-:W-:Y:S01]  /*00c0*/  IMAD.HI R2, R9, 0x55555556, RZ ;  /* 0x5555555609027827 */ /* 0x000fe200078e02ff */
[----:B------:R-:W-:-:S03]  /*00d0*/  LEA.HI R3, R0, R0, RZ, 0x1 ;  /* 0x0000000000037211 */ /* 0x000fc600078f08ff */
[----:B------:R-:W-:Y:S01]  /*00e0*/  IMAD.HI R11, R8, 0x38e38e39, RZ ;  /* 0x38e38e39080b7827 */ /* 0x000fe200078e02ff */
[----:B------:R-:W-:-:S03]  /*00f0*/  LEA.HI R2, R2, R2, RZ, 0x1 ;  /* 0x0000000202027211 */ /* 0x000fc600078f08ff */
[----:B------:R-:W-:-:S04]  /*0100*/  IMAD.HI R0, R3, 0x55555556, RZ ;  /* 0x5555555603007827 */ /* 0x000fc800078e02ff */
[----:B------:R-:W-:Y:S01]  /*0110*/  IMAD.HI R4, R2, 0x55555556, RZ ;  /* 0x5555555602047827 */ /* 0x000fe200078e02ff */
[----:B------:R-:W-:-:S03]  /*0120*/  LEA.HI R0, R0, R0, RZ, 0x1 ;  /* 0x0000000000007211 */ /* 0x000fc600078f08ff */
[----:B------:R-:W-:Y:S01]  /*0130*/  IMAD R6, R3, -0x3, R8 ;  /* 0xfffffffd03067824 */ /* 0x000fe200078e0208 */
[----:B------:R-:W-:Y:S01]  /*0140*/  LEA.HI R5, R4, R4, RZ, 0x1 ;  /* 0x0000000404057211 */ /* 0x000fe200078f08ff */
[----:B------:R-:W-:Y:S02]  /*0150*/  IMAD R4, R2, -0x3, R9 ;  /* 0xfffffffd02047824 */ /* 0x000fe400078e0209 */
[----:B------:R-:W-:Y:S01]  /*0160*/  IMAD R0, R0, -0x3, R3 ;  /* 0xfffffffd00007824 */ /* 0x000fe200078e0203 */
[----:B------:R-:W-:Y:S01]  /*0170*/  SHF.L.U32 R6, R6, 0x2, RZ ;  /* 0x0000000206067819 */ /* 0x000fe200000006ff */
[----:B------:R-:W-:Y:S02]  /*0180*/  IMAD.SHL.U32 R4, R4, 0x4, RZ ;  /* 0x0000000404047824 */ /* 0x000fe400078e00ff */
[----:B------:R-:W-:Y:S01]  /*0190*/  IMAD R5, R5, -0x3, R2 ;  /* 0xfffffffd05057824 */ /* 0x000fe200078e0202 */
[----:B------:R-:W-:Y:S01]  /*01a0*/  PRMT R3, R6, 0x8880, RZ ;  /* 0x0000888006037816 */ /* 0x000fe200000000ff */
[----:B------:R-:W-:Y:S01]  /*01b0*/  IMAD.SHL.U32 R0, R0, 0x4, RZ ;  /* 0x0000000400007824 */ /* 0x000fe200078e00ff */
[----:B------:R-:W-:Y:S01]  /*01c0*/  SHF.R.S32.HI R2, RZ, 0x1, R11 ;  /* 0x00000001ff027819 */ /* 0x000fe2000001140b */
[----:B------:R-:W-:Y:S01]  /*01d0*/  IMAD.HI R12, R9, 0x38e38e39, RZ ;  /* 0x38e38e39090c7827 */ /* 0x000fe200078e02ff */
[----:B------:R-:W-:-:S02]  /*01e0*/  PRMT R6, R4, 0x8880, RZ ;  /* 0x0000888004067816 */ /* 0x000fc400000000ff */
[----:B------:R-:W-:Y:S02]  /*01f0*/  LEA.HI R11, R11, R2, RZ, 0x1 ;  /* 0x000000020b0b7211 */ /* 0x000fe400078f08ff */
[----:B------:R-:W-:Y:S01]  /*0200*/  PRMT R4, R0, 0x8880, RZ ;  /* 0x0000888000047816 */ /* 0x000fe200000000ff */
[----:B------:R-:W-:Y:S01]  /*0210*/  IMAD.MOV.U32 R2, RZ, RZ, R6 ;  /* 0x000000ffff027224 */ /* 0x000fe200078e0006 */
[----:B------:R-:W-:Y:S01]  /*0220*/  SHF.L.U32 R5, R5, 0x2, RZ ;  /* 0x0000000205057819 */ /* 0x000fe200000006ff */
[----:B------:R-:W-:Y:S02]  /*0230*/  IMAD R0, R3, 0x56, RZ ;  /* 0x0000005603007824 */ /* 0x000fe400078e02ff */
[----:B------:R-:W-:Y:S01]  /*0240*/  IMAD R2, R2, 0x56, RZ ;  /* 0x0000005602027824 */ /* 0x000fe200078e02ff */
[----:B------:R-:W-:Y:S01]  /*0250*/  PRMT R5, R5, 0x8880, RZ ;  /* 0x0000888005057816 */ /* 0x000fe200000000ff */
[----:B------:R-:W-:Y:S01]  /*0260*/  IMAD.MOV.U32 R3, RZ, RZ, R4 ;  /* 0x000000ffff037224 */ /* 0x000fe200078e0004 */
[----:B------:R-:W-:-:S02]  /*0270*/  LOP3.LUT R13, R0, 0xffff, RZ, 0xc0, !PT ;  /* 0x0000ffff000d7812 */ /* 0x000fc400078ec0ff */
[----:B------:R-:W-:Y:S01]  /*0280*/  LOP3.LUT R6, R2, 0xffff, RZ, 0xc0, !PT ;  /* 0x0000ffff02067812 */ /* 0x000fe200078ec0ff */
[----:B------:R-:W-:Y:S01]  /*0290*/  IMAD R0, R3, 0x56, RZ ;  /* 0x0000005603007824 */ /* 0x000fe200078e02ff */
[----:B------:R-:W-:Y:S01]  /*02a0*/  SHF.R.S32.HI R3, RZ, 0x1, R12 ;  /* 0x00000001ff037819 */ /* 0x000fe2000001140c */
[----:B------:R-:W-:Y:S01]  /*02b0*/  IMAD R2, R5, 0x56, RZ ;  /* 0x0000005605027824 */ /* 0x000fe200078e02ff */
[----:B------:R-:W-:Y:S02]  /*02c0*/  SHF.R.U32.HI R5, RZ, 0xf, R6 ;  /* 0x0000000fff057819 */ /* 0x000fe40000011606 */
[----:B------:R-:W-:Y:S02]  /*02d0*/  SHF.R.U32.HI R4, RZ, 0xf, R13 ;  /* 0x0000000fff047819 */ /* 0x000fe4000001160d */
[----:B------:R-:W-:Y:S02]  /*02e0*/  LEA.HI R12, R12, R3, RZ, 0x1 ;  /* 0x000000030c0c7211 */ /* 0x000fe400078f08ff */
[----:B------:R-:W-:-:S02]  /*02f0*/  LOP3.LUT R7, R0, 0xffff, RZ, 0xc0, !PT ;  /* 0x0000ffff00077812 */ /* 0x000fc400078ec0ff */
[----:B------:R-:W-:Y:S02]  /*0300*/  LEA.HI R3, R6, R5, RZ, 0x18 ;  /* 0x0000000506037211 */ /* 0x000fe400078fc0ff */
[----:B------:R-:W-:Y:S02]  /*0310*/  LEA.HI R4, R13, R4, RZ, 0x18 ;  /* 0x000000040d047211 */ /* 0x000fe400078fc0ff */
[----:B------:R-:W-:Y:S02]  /*0320*/  SHF.R.U32.HI R0, RZ, 0xf, R7 ;  /* 0x0000000fff007819 */ /* 0x000fe40000011607 */
[----:B------:R-:W-:Y:S02]  /*0330*/  LOP3.LUT R13, R2, 0xffff, RZ, 0xc0, !PT ;  /* 0x0000ffff020d7812 */ /* 0x000fe400078ec0ff */
[----:B------:R-:W-:Y:S02]  /*0340*/  LOP3.LUT R5, R4, 0xffff, RZ, 0xc0, !PT ;  /* 0x0000ffff04057812 */ /* 0x000fe400078ec0ff */
[----:B------:R-:W-:-:S02]  /*0350*/  LOP3.LUT R6, R3, 0xffff, RZ, 0xc0, !PT ;  /* 0x0000ffff03067812 */ /* 0x000fc400078ec0ff */
[----:B------:R-:W1:Y:S01]  /*0360*/  LDC.64 R2, c[0x0][0x210] ;  /* 0x00008400ff027b82 */ /* 0x000e620000000a00 */
[----:B------:R-:W-:Y:S02]  /*0370*/  LEA.HI R0, R7, R0, RZ, 0x18 ;  /* 0x0000000007007211 */ /* 0x000fe400078fc0ff */
[----:B------:R-:W-:Y:S02]  /*0380*/  PRMT R5, R5, 0x8880, RZ ;  /* 0x0000888005057816 */ /* 0x000fe400000000ff */
[----:B------:R-:W-:Y:S02]  /*0390*/  PRMT R6, R6, 0x8880, RZ ;  /* 0x0000888006067816 */ /* 0x000fe400000000ff */
[----:B------:R-:W-:Y:S02]  /*03a0*/  PRMT R7, R0, 0x8880, RZ ;  /* 0x0000888000077816 */ /* 0x000fe400000000ff */
[----:B------:R-:W-:Y:S01]  /*03b0*/  MOV R0, R5 ;  /* 0x0000000500007202 */ /* 0x000fe20000000f00 */
[----:B------:R-:W-:Y:S01]  /*03c0*/  IMAD.MOV.U32 R5, RZ, RZ, R6 ;  /* 0x000000ffff057224 */ /* 0x000fe200078e0006 */
[----:B------:R-:W-:-:S03]  /*03d0*/  SHF.R.U32.HI R4, RZ, 0xf, R13 ;  /* 0x0000000fff047819 */ /* 0x000fc6000001160d */
[----:B------:R-:W-:Y:S01]  /*03e0*/  IMAD R0, R11, 0x10, R0 ;  /* 0x000000100b007824 */ /* 0x000fe200078e0200 */
[----:B------:R-:W-:Y:S01]  /*03f0*/  LEA.HI R4, R13, R4, RZ, 0x18 ;  /* 0x000000040d047211 */ /* 0x000fe200078fc0ff */
[----:B------:R-:W-:Y:S01]  /*0400*/  HFMA2.MMA R13, -RZ, RZ, 0, 0 ;  /* 0x00000000ff0d7435 */ /* 0x000fe200000001ff */
[----:B------:R-:W-:Y:S01]  /*0410*/  LEA R15, R12, R5, 0x4 ;  /* 0x000000050c0f7211 */ /* 0x000fe200078e20ff */
[----:B------:R-:W-:Y:S01]  /*0420*/  IMAD R5, R7, 0x4, R0 ;  /* 0x0000000407057824 */ /* 0x000fe200078e0200 */
[----:B------:R-:W-:Y:S01]  /*0430*/  PRMT R4, R4, 0x8880, RZ ;  /* 0x0000888004047816 */ /* 0x000fe200000000ff */
[----:B------:R-:W-:Y:S02]  /*0440*/  IMAD.MOV.U32 R0, RZ, RZ, RZ ;  /* 0x000000ffff007224 */ /* 0x000fe400078e00ff */
[C---:B------:R-:W-:Y:S01]  /*0450*/  VIADD R17, R5.reuse, 0x1 ;  /* 0x0000000105117836 */ /* 0x040fe20000000000 */
[----:B------:R-:W-:Y:S01]  /*0460*/  LEA R15, R4, R15, 0x2 ;  /* 0x0000000f040f7211 */ /* 0x000fe200078e10ff */
[----:B------:R-:W-:-:S02]  /*0470*/  VIADD R21, R5, 0x4 ;  /* 0x0000000405157836 */ /* 0x000fc40000000000 */
[----:B-1----:R-:W-:-:S04]  /*0480*/  IMAD.WIDE R6, R5, 0x4, R2 ;  /* 0x0000000405067825 */ /* 0x002fc800078e0202 */
[--C-:B------:R-:W-:Y:S01]  /*0490*/  IMAD.WIDE R16, R17, 0x4, R2.reuse ;  /* 0x0000000411107825 */ /* 0x100fe200078e0202 */
[----:B------:R1:W2:Y:S03]  /*04a0*/  @!P0 LDG.E R0, desc[UR4][R6.64] ;  /* 0x0000000406008981 */ /* 0x0002a6000c1e1900 */
[----:B------:R-:W-:Y:S01]  /*04b0*/  VIADD R23, R15, 0x1 ;  /* 0x000000010f177836 */ /* 0x000fe20000000000 */
[----:B------:R3:W4:Y:S01]  /*04c0*/  @!P0 LDG.E R14, desc[UR4][R16.64] ;  /* 0x00000004100e8981 */ /* 0x000722000c1e1900 */
[----:B------:R-:W-:Y:S01]  /*04d0*/  IMAD.WIDE R20, R21, 0x4, R2 ;  /* 0x0000000415147825 */ /* 0x000fe200078e0202 */
[----:B------:R-:W-:-:S03]  /*04e0*/  MOV R24, RZ ;  /* 0x000000ff00187202 */ /* 0x000fc60000000f00 */
[----:B------:R-:W-:Y:S01]  /*04f0*/  VIADD R27, R5, 0x5 ;  /* 0x00000005051b7836 */ /* 0x000fe20000000000 */
[----:B------:R-:W-:Y:S01]  /*0500*/  IADD3 R25, R15, 0x4, RZ ;  /* 0x000000040f197810 */ /* 0x000fe20007ffe0ff */
[--C-:B------:R-:W-:Y:S01]  /*0510*/  IMAD.WIDE R4, R23, 0x4, R2.reuse ;  /* 0x0000000417047825 */ /* 0x100fe200078e0202 */
[----:B------:R-:W-:Y:S01]  /*0520*/  CS2R R22, SRZ ;  /* 0x0000000000167805 */ /* 0x000fe2000001ff00 */
[----:B------:R-:W5:Y:S02]  /*0530*/  @!P0 LDG.E R13, desc[UR4][R20.64] ;  /* 0x00000004140d8981 */ /* 0x000f64000c1e1900 */
[--C-:B------:R-:W-:Y:S02]  /*0540*/  IMAD.WIDE R18, R15, 0x4, R2.reuse ;  /* 0x000000040f127825 */ /* 0x100fe400078e0202 */
[----:B------:R-:W5:Y:S02]  /*0550*/  @!P1 LDG.E R24, desc[UR4][R4.64] ;  /* 0x0000000404189981 */ /* 0x000f64000c1e1900 */
[----:B-1----:R-:W-:-:S02]  /*0560*/  IMAD.WIDE R6, R27, 0x4, R2 ;  /* 0x000000041b067825 */ /* 0x002fc400078e0202 */
[----:B------:R1:W5:Y:S02]  /*0570*/  @!P1 LDG.E R10, desc[UR4][R18.64] ;  /* 0x00000004120a9981 */ /* 0x000364000c1e1900 */
[----:B------:R-:W-:Y:S02]  /*0580*/  VIADD R15, R15, 0x5 ;  /* 0x000000050f0f7836 */ /* 0x000fe40000000000 */
[--C-:B---3--:R-:W-:Y:S01]  /*0590*/  IMAD.WIDE R16, R25, 0x4, R2.reuse ;  /* 0x0000000419107825 */ /* 0x108fe200078e0202 */
[----:B------:R-:W3:Y:S04]  /*05a0*/  @!P0 LDG.E R23, desc[UR4][R6.64] ;  /* 0x0000000406178981 */ /* 0x000ee8000c1e1900 */
[----:B------:R-:W3:Y:S01]  /*05b0*/  @!P1 LDG.E R22, desc[UR4][R16.64] ;  /* 0x0000000410169981 */ /* 0x000ee2000c1e1900 */
[----:B-1----:R-:W-:Y:S01]  /*05c0*/  IMAD.WIDE R18, R15, 0x4, R2 ;  /* 0x000000040f127825 */ /* 0x002fe200078e0202 */
[----:B------:R-:W-:Y:S01]  /*05d0*/  HFMA2.MMA R15, -RZ, RZ, 0, 0 ;  /* 0x00000000ff0f7435 */ /* 0x000fe200000001ff */
[----:B------:R-:W1:Y:S09]  /*05e0*/  LDC.64 R2, c[0x0][0x218] ;  /* 0x00008600ff027b82 */ /* 0x000e720000000a00 */
[----:B------:R-:W3:Y:S01]  /*05f0*/  @!P1 LDG.E R15, desc[UR4][R18.64] ;  /* 0x00000004120f9981 */ /* 0x000ee2000c1e1900 */
[----:B------:R-:W-:-:S02]  /*0600*/  IMAD R8, R11, -0x9, R8 ;  /* 0xfffffff70b087824 */ /* 0x000fc400078e0208 */
[----:B------:R-:W-:-:S04]  /*0610*/  IMAD R9, R12, -0x9, R9 ;  /* 0xfffffff70c097824 */ /* 0x000fc800078e0209 */
[----:B------:R-:W-:Y:S01]  /*0620*/  IMAD R9, R12, 0x6e, R9 ;  /* 0x0000006e0c097824 */ /* 0x000fe200078e0209 */
[----:B--2---:R-:W-:Y:S02]  /*0630*/  SEL R0, R0, RZ, !P0 ;  /* 0x000000ff00007207 */ /* 0x004fe40004000000 */
[----:B----4-:R-:W-:-:S05]  /*0640*/  SEL R21, R14, RZ, !P0 ;  /* 0x000000ff0e157207 */ /* 0x010fca0004000000 */
[----:B------:R-:W-:Y:S01]  /*0650*/  FADD R0, R0, R21 ;  /* 0x0000001500007221 */ /* 0x000fe20000000000 */
[----:B-----5:R-:W-:Y:S02]  /*0660*/  SEL R13, R13, RZ, !P0 ;  /* 0x000000ff0d0d7207 */ /* 0x020fe40004000000 */
[----:B------:R-:W-:-:S03]  /*0670*/  SEL R24, R24, RZ, !P1 ;  /* 0x000000ff18187207 */ /* 0x000fc60004800000 */
[----:B------:R-:W-:Y:S01]  /*0680*/  FADD R0, R0, R13 ;  /* 0x0000000d00007221 */ /* 0x000fe20000000000 */
[----:B------:R-:W-:Y:S02]  /*0690*/  SEL R5, R10, RZ, !P1 ;  /* 0x000000ff0a057207 */ /* 0x000fe40004800000 */
[----:B---3--:R-:W-:-:S03]  /*06a0*/  SEL R23, R23, RZ, !P0 ;  /* 0x000000ff17177207 */ /* 0x008fc60004000000 */
[----:B------:R-:W-:Y:S01]  /*06b0*/  FADD R7, R5, R24 ;  /* 0x0000001805077221 */ /* 0x000fe20000000000 */
[----:B------:R-:W-:Y:S01]  /*06c0*/  IMAD R5, R11, 0x6e, R8 ;  /* 0x0000006e0b057824 */ /* 0x000fe200078e0208 */
[----:B------:R-:W-:Y:S01]  /*06d0*/  SEL R22, R22, RZ, !P1 ;  /* 0x000000ff16167207 */ /* 0x000fe20004800000 */
[----:B------:R-:W-:Y:S02]  /*06e0*/  FADD R0, R0, R23 ;  /* 0x0000001700007221 */ /* 0x000fe40000000000 */
[----:B-1----:R-:W-:-:S04]  /*06f0*/  IMAD.WIDE R4, R5, 0x4, R2 ;  /* 0x0000000405047825 */ /* 0x002fc800078e0202 */
[----:B------:R-:W-:Y:S01]  /*0700*/  FADD R22, R7, R22 ;  /* 0x0000001607167221 */ /* 0x000fe20000000000 */
[----:B------:R-:W-:Y:S01]  /*0710*/  FMUL R7, R0, 0.25 ;  /* 0x3e80000000077820 */ /* 0x000fe20000400000 */
[----:B------:R-:W-:Y:S01]  /*0720*/  IMAD.WIDE R2, R9, 0x4, R2 ;  /* 0x0000000409027825 */ /* 0x000fe200078e0202 */
[----:B------:R-:W-:-:S03]  /*0730*/  SEL R15, R15, RZ, !P1 ;  /* 0x000000ff0f0f7207 */ /* 0x000fc60004800000 */
[----:B------:R1:W-:Y:S02]  /*0740*/  @!P0 STG.E desc[UR4][R4.64], R7 ;  /* 0x0000000704008986 */ /* 0x0003e4000c101904 */
[----:B------:R-:W-:Y:S01]  /*0750*/  FADD R15, R22, R15 ;  /* 0x0000000f160f7221 */ /* 0x000fe20000000000 */
[----:B------:R-:W-:Y:S06]  /*0760*/  @P1 EXIT ;  /* 0x000000000000194d */ /* 0x000fec0003800000 */
[----:B------:R-:W-:-:S05]  /*0770*/  FMUL R15, R15, 0.25 ;  /* 0x3e8000000f0f7820 */ /* 0x000fca0000400000 */
[----:B------:R-:W-:Y:S01]  /*0780*/  STG.E desc[UR4][R2.64], R15 ;  /* 0x0000000f02007986 */ /* 0x000fe2000c101904 */
[----:B------:R-:W-:Y:S05]  /*0790*/  EXIT ;  /* 0x000000000000794d */ /* 0x000fea0003800000 */
.L_x_0:
[----:B------:R-:W-:-:S00]  /*07a0*/  BRA `(.L_x_0) ;  /* 0xfffffffc00fc7947 */ /* 0x000fc0000383ffff */
[----:B------:R-:W-:-:S00]  /*07b0*/  NOP ;  /* 0x0000000000007918 */ /* 0x000fc00000000000 */
        /* <DEDUP_REMOVED lines=12> */
.L_x_1:


//--------------------- .nv.constant0.triton_poi_fused__adaptive_avg_pool2d_cat_1 --------------------------
	.section	.nv.constant0.triton_poi_fused__adaptive_avg_pool2d_cat_1,"a",@progbits
	.sectionflags	@""
	.align	4
.nv.constant0.triton_poi_fused__adaptive_avg_pool2d_cat_1:
	.zero		548
